//
// Generated by NVIDIA NVVM Compiler
//
// Compiler Build ID: CL-36424714
// Cuda compilation tools, release 13.0, V13.0.88
// Based on NVVM 20.0.0
//

.version 9.0
.target sm_100
.address_size 64

	// .globl	summ_final
// _ZZ10summ_finalE4psum has been demoted
// _ZZ12summ_partialE4psum has been demoted
// _ZZ20summ_product_partialE4psum has been demoted

.visible .entry summ_final(
	.param .u64 .ptr .align 1 summ_final_param_0,
	.param .u64 .ptr .align 1 summ_final_param_1
)
{
	.reg .pred 	%p<5>;
	.reg .b32 	%r<11>;
	.reg .b64 	%rd<7>;
	.reg .b64 	%fd<6>;
	// demoted variable
	.shared .align 8 .b8 _ZZ10summ_finalE4psum[8192];
	ld.param.u64 	%rd2, [summ_final_param_0];
	ld.param.u64 	%rd1, [summ_final_param_1];
	cvta.to.global.u64 	%rd3, %rd2;
	mov.u32 	%r1, %tid.x;
	mul.wide.u32 	%rd4, %r1, 8;
	add.s64 	%rd5, %rd3, %rd4;
	ld.global.f64 	%fd1, [%rd5];
	shl.b32 	%r6, %r1, 3;
	mov.u32 	%r7, _ZZ10summ_finalE4psum;
	add.s32 	%r2, %r7, %r6;
	st.shared.f64 	[%r2], %fd1;
	bar.sync 	0;
	mov.u32 	%r10, %ntid.x;
	setp.lt.u32 	%p1, %r10, 2;
	@%p1 bra 	$L__BB0_4;
$L__BB0_1:
	shr.u32 	%r5, %r10, 1;
	setp.ge.u32 	%p2, %r1, %r5;
	@%p2 bra 	$L__BB0_3;
	ld.shared.f64 	%fd2, [%r2];
	shl.b32 	%r8, %r5, 3;
	add.s32 	%r9, %r2, %r8;
	ld.shared.f64 	%fd3, [%r9];
	add.f64 	%fd4, %fd2, %fd3;
	st.shared.f64 	[%r2], %fd4;
$L__BB0_3:
	bar.sync 	0;
	setp.gt.u32 	%p3, %r10, 3;
	mov.u32 	%r10, %r5;
	@%p3 bra 	$L__BB0_1;
$L__BB0_4:
	setp.ne.s32 	%p4, %r1, 0;
	@%p4 bra 	$L__BB0_6;
	ld.shared.f64 	%fd5, [_ZZ10summ_finalE4psum];
	cvta.to.global.u64 	%rd6, %rd1;
	st.global.f64 	[%rd6], %fd5;
$L__BB0_6:
	ret;

}
	// .globl	summ_partial
.visible .entry summ_partial(
	.param .u64 .ptr .align 1 summ_partial_param_0,
	.param .u64 .ptr .align 1 summ_partial_param_1,
	.param .u32 summ_partial_param_2,
	.param .u32 summ_partial_param_3
)
{
	.reg .pred 	%p<7>;
	.reg .b32 	%r<22>;
	.reg .b64 	%rd<9>;
	.reg .b64 	%fd<13>;
	// demoted variable
	.shared .align 8 .b8 _ZZ12summ_partialE4psum[4096];
	ld.param.u64 	%rd2, [summ_partial_param_0];
	ld.param.u64 	%rd3, [summ_partial_param_1];
	ld.param.u32 	%r13, [summ_partial_param_2];
	ld.param.u32 	%r12, [summ_partial_param_3];
	mov.u32 	%r1, %ctaid.x;
	mov.u32 	%r21, %ntid.x;
	mov.u32 	%r3, %tid.x;
	mad.lo.s32 	%r20, %r1, %r21, %r3;
	sub.s32 	%r5, %r13, %r12;
	setp.ge.s32 	%p1, %r20, %r5;
	mov.f64 	%fd12, 0d0000000000000000;
	@%p1 bra 	$L__BB1_3;
	mov.u32 	%r14, %nctaid.x;
	mul.lo.s32 	%r6, %r21, %r14;
	cvta.to.global.u64 	%rd1, %rd2;
	mov.f64 	%fd12, 0d0000000000000000;
$L__BB1_2:
	add.s32 	%r15, %r20, %r12;
	mul.wide.s32 	%rd4, %r15, 8;
	add.s64 	%rd5, %rd1, %rd4;
	ld.global.f64 	%fd6, [%rd5];
	add.f64 	%fd12, %fd12, %fd6;
	add.s32 	%r20, %r20, %r6;
	setp.lt.s32 	%p2, %r20, %r5;
	@%p2 bra 	$L__BB1_2;
$L__BB1_3:
	shl.b32 	%r16, %r3, 3;
	mov.u32 	%r17, _ZZ12summ_partialE4psum;
	add.s32 	%r9, %r17, %r16;
	st.shared.f64 	[%r9], %fd12;
	bar.sync 	0;
	setp.lt.u32 	%p3, %r21, 2;
	@%p3 bra 	$L__BB1_7;
$L__BB1_4:
	shr.u32 	%r11, %r21, 1;
	setp.ge.u32 	%p4, %r3, %r11;
	@%p4 bra 	$L__BB1_6;
	ld.shared.f64 	%fd7, [%r9];
	shl.b32 	%r18, %r11, 3;
	add.s32 	%r19, %r9, %r18;
	ld.shared.f64 	%fd8, [%r19];
	add.f64 	%fd9, %fd7, %fd8;
	st.shared.f64 	[%r9], %fd9;
$L__BB1_6:
	bar.sync 	0;
	setp.gt.u32 	%p5, %r21, 3;
	mov.u32 	%r21, %r11;
	@%p5 bra 	$L__BB1_4;
$L__BB1_7:
	setp.ne.s32 	%p6, %r3, 0;
	@%p6 bra 	$L__BB1_9;
	ld.shared.f64 	%fd10, [_ZZ12summ_partialE4psum];
	cvta.to.global.u64 	%rd6, %rd3;
	mul.wide.u32 	%rd7, %r1, 8;
	add.s64 	%rd8, %rd6, %rd7;
	st.global.f64 	[%rd8], %fd10;
$L__BB1_9:
	ret;

}
	// .globl	summ_product_partial
.visible .entry summ_product_partial(
	.param .u64 .ptr .align 1 summ_product_partial_param_0,
	.param .u64 .ptr .align 1 summ_product_partial_param_1,
	.param .u32 summ_product_partial_param_2,
	.param .u32 summ_product_partial_param_3
)
{
	.reg .pred 	%p<7>;
	.reg .b32 	%r<21>;
	.reg .b64 	%rd<11>;
	.reg .b64 	%fd<14>;
	// demoted variable
	.shared .align 8 .b8 _ZZ20summ_product_partialE4psum[4096];
	ld.param.u64 	%rd2, [summ_product_partial_param_0];
	ld.param.u64 	%rd3, [summ_product_partial_param_1];
	ld.param.u32 	%r13, [summ_product_partial_param_2];
	ld.param.u32 	%r12, [summ_product_partial_param_3];
	mov.u32 	%r1, %ctaid.x;
	mov.u32 	%r20, %ntid.x;
	mov.u32 	%r3, %tid.x;
	mad.lo.s32 	%r19, %r1, %r20, %r3;
	sub.s32 	%r5, %r13, %r12;
	setp.ge.s32 	%p1, %r19, %r5;
	mov.f64 	%fd13, 0d0000000000000000;
	@%p1 bra 	$L__BB2_3;
	mov.u32 	%r14, %nctaid.x;
	mul.lo.s32 	%r6, %r20, %r14;
	cvta.to.global.u64 	%rd1, %rd2;
	mov.f64 	%fd13, 0d0000000000000000;
	mul.wide.s32 	%rd6, %r12, 8;
$L__BB2_2:
	mul.wide.s32 	%rd4, %r19, 8;
	add.s64 	%rd5, %rd1, %rd4;
	ld.global.f64 	%fd6, [%rd5];
	add.s64 	%rd7, %rd5, %rd6;
	ld.global.f64 	%fd7, [%rd7];
	fma.rn.f64 	%fd13, %fd6, %fd7, %fd13;
	add.s32 	%r19, %r19, %r6;
	setp.lt.s32 	%p2, %r19, %r5;
	@%p2 bra 	$L__BB2_2;
$L__BB2_3:
	shl.b32 	%r15, %r3, 3;
	mov.u32 	%r16, _ZZ20summ_product_partialE4psum;
	add.s32 	%r9, %r16, %r15;
	st.shared.f64 	[%r9], %fd13;
	bar.sync 	0;
	setp.lt.u32 	%p3, %r20, 2;
	@%p3 bra 	$L__BB2_7;
$L__BB2_4:
	shr.u32 	%r11, %r20, 1;
	setp.ge.u32 	%p4, %r3, %r11;
	@%p4 bra 	$L__BB2_6;
	ld.shared.f64 	%fd8, [%r9];
	shl.b32 	%r17, %r11, 3;
	add.s32 	%r18, %r9, %r17;
	ld.shared.f64 	%fd9, [%r18];
	add.f64 	%fd10, %fd8, %fd9;
	st.shared.f64 	[%r9], %fd10;
$L__BB2_6:
	bar.sync 	0;
	setp.gt.u32 	%p5, %r20, 3;
	mov.u32 	%r20, %r11;
	@%p5 bra 	$L__BB2_4;
$L__BB2_7:
	setp.ne.s32 	%p6, %r3, 0;
	@%p6 bra 	$L__BB2_9;
	ld.shared.f64 	%fd11, [_ZZ20summ_product_partialE4psum];
	cvta.to.global.u64 	%rd8, %rd3;
	mul.wide.u32 	%rd9, %r1, 8;
	add.s64 	%rd10, %rd8, %rd9;
	st.global.f64 	[%rd10], %fd11;
$L__BB2_9:
	ret;

}
	// .globl	array_reduction
.visible .entry array_reduction(
	.param .u64 .ptr .align 1 array_reduction_param_0,
	.param .u32 array_reduction_param_1,
	.param .u64 .ptr .align 1 array_reduction_param_2
)
{
	.reg .pred 	%p<4>;
	.reg .b32 	%r<9>;
	.reg .b64 	%rd<9>;
	.reg .b64 	%fd<5>;

	ld.param.u64 	%rd1, [array_reduction_param_0];
	ld.param.u32 	%r2, [array_reduction_param_1];
	ld.param.u64 	%rd2, [array_reduction_param_2];
	mov.u32 	%r3, %ntid.x;
	mov.u32 	%r4, %ctaid.x;
	mov.u32 	%r5, %tid.x;
	mad.lo.s32 	%r1, %r3, %r4, %r5;
	add.s32 	%r6, %r2, -1;
	setp.ge.s32 	%p1, %r1, %r6;
	and.b32  	%r7, %r1, 1;
	setp.eq.b32 	%p2, %r7, 1;
	or.pred  	%p3, %p2, %p1;
	@%p3 bra 	$L__BB3_2;
	cvta.to.global.u64 	%rd3, %rd1;
	cvta.to.global.u64 	%rd4, %rd2;
	shr.s32 	%r8, %r1, 1;
	mul.wide.s32 	%rd5, %r1, 8;
	add.s64 	%rd6, %rd3, %rd5;
	ld.global.f64 	%fd1, [%rd6];
	ld.global.f64 	%fd2, [%rd6+8];
	add.f64 	%fd3, %fd1, %fd2;
	mul.f64 	%fd4, %fd3, 0d3FE0000000000000;
	mul.wide.s32 	%rd7, %r8, 8;
	add.s64 	%rd8, %rd4, %rd7;
	st.global.f64 	[%rd8], %fd4;
$L__BB3_2:
	ret;

}
	// .globl	resample
.visible .entry resample(
	.param .u64 .ptr .align 1 resample_param_0,
	.param .u32 resample_param_1,
	.param .u64 .ptr .align 1 resample_param_2,
	.param .u64 .ptr .align 1 resample_param_3
)
{
	.reg .pred 	%p<2>;
	.reg .b32 	%r<7>;
	.reg .b64 	%rd<13>;
	.reg .b64 	%fd<2>;

	ld.param.u64 	%rd1, [resample_param_0];
	ld.param.u32 	%r2, [resample_param_1];
	ld.param.u64 	%rd2, [resample_param_2];
	ld.param.u64 	%rd3, [resample_param_3];
	mov.u32 	%r3, %ntid.x;
	mov.u32 	%r4, %ctaid.x;
	mov.u32 	%r5, %tid.x;
	mad.lo.s32 	%r1, %r3, %r4, %r5;
	setp.ge.s32 	%p1, %r1, %r2;
	@%p1 bra 	$L__BB4_2;
	cvta.to.global.u64 	%rd4, %rd2;
	cvta.to.global.u64 	%rd5, %rd1;
	cvta.to.global.u64 	%rd6, %rd3;
	mul.wide.s32 	%rd7, %r1, 4;
	add.s64 	%rd8, %rd4, %rd7;
	ld.global.u32 	%r6, [%rd8];
	mul.wide.s32 	%rd9, %r6, 8;
	add.s64 	%rd10, %rd5, %rd9;
	ld.global.f64 	%fd1, [%rd10];
	mul.wide.s32 	%rd11, %r1, 8;
	add.s64 	%rd12, %rd6, %rd11;
	st.global.f64 	[%rd12], %fd1;
$L__BB4_2:
	ret;

}


// ===== COMPILED SASS (sm_100) =====

	.target	sm_100

	.elftype	@"ET_EXEC"


//--------------------- .note.nv.tkinfo           --------------------------
	.section	.note.nv.tkinfo,"",@"SHT_NOTE"
	.sectionflags	@"SHF_NOTE_NV_TKINFO"
	.tkinfo
        /*0018*/ 	.word	0x00000002
        /*0030*/ 	.string	""
        /*0030*/ 	.string	"ptxas"
        /*0030*/ 	.string	"Cuda compilation tools, release 13.0, V13.0.88"
        /*0030*/ 	.string	"Build cuda_13.0.r13.0/compiler.36424714_0"
        /*0030*/ 	.string	"-arch sm_100 -m 64 "



//--------------------- .note.nv.cuinfo           --------------------------
	.section	.note.nv.cuinfo,"",@"SHT_NOTE"
	.sectionflags	@"SHF_NOTE_NV_CUINFO"
        /*0018*/ 	.short	0x0002
        /*001a*/ 	.short	0x0064
        /*001c*/ 	.short	0x0082
	.zero		2


//--------------------- .nv.info                  --------------------------
	.section	.nv.info,"",@"SHT_CUDA_INFO"
	.align	4


	//----- nvinfo : EIATTR_REGCOUNT
	.align		4
        /*0000*/ 	.byte	0x04, 0x2f
        /*0002*/ 	.short	(.L_1 - .L_0)
	.align		4
.L_0:
        /*0004*/ 	.word	index@(summ_final)
        /*0008*/ 	.word	0x0000000c


	//----- nvinfo : EIATTR_FRAME_SIZE
	.align		4
.L_1:
        /*000c*/ 	.byte	0x04, 0x11
        /*000e*/ 	.short	(.L_3 - .L_2)
	.align		4
.L_2:
        /*0010*/ 	.word	index@(summ_final)
        /*0014*/ 	.word	0x00000000


	//----- nvinfo : EIATTR_REGCOUNT
	.align		4
.L_3:
        /*0018*/ 	.byte	0x04, 0x2f
        /*001a*/ 	.short	(.L_5 - .L_4)
	.align		4
.L_4:
        /*001c*/ 	.word	index@(summ_partial)
        /*0020*/ 	.word	0x0000000e


	//----- nvinfo : EIATTR_FRAME_SIZE
	.align		4
.L_5:
        /*0024*/ 	.byte	0x04, 0x11
        /*0026*/ 	.short	(.L_7 - .L_6)
	.align		4
.L_6:
        /*0028*/ 	.word	index@(summ_partial)
        /*002c*/ 	.word	0x00000000


	//----- nvinfo : EIATTR_REGCOUNT
	.align		4
.L_7:
        /*0030*/ 	.byte	0x04, 0x2f
        /*0032*/ 	.short	(.L_9 - .L_8)
	.align		4
.L_8:
        /*0034*/ 	.word	index@(summ_product_partial)
        /*0038*/ 	.word	0x00000014


	//----- nvinfo : EIATTR_FRAME_SIZE
	.align		4
.L_9:
        /*003c*/ 	.byte	0x04, 0x11
        /*003e*/ 	.short	(.L_11 - .L_10)
	.align		4
.L_10:
        /*0040*/ 	.word	index@(summ_product_partial)
        /*0044*/ 	.word	0x00000000


	//----- nvinfo : EIATTR_REGCOUNT
	.align		4
.L_11:
        /*0048*/ 	.byte	0x04, 0x2f
        /*004a*/ 	.short	(.L_13 - .L_12)
	.align		4
.L_12:
        /*004c*/ 	.word	index@(array_reduction)
        /*0050*/ 	.word	0x0000000e


	//----- nvinfo : EIATTR_FRAME_SIZE
	.align		4
.L_13:
        /*0054*/ 	.byte	0x04, 0x11
        /*0056*/ 	.short	(.L_15 - .L_14)
	.align		4
.L_14:
        /*0058*/ 	.word	index@(array_reduction)
        /*005c*/ 	.word	0x00000000


	//----- nvinfo : EIATTR_REGCOUNT
	.align		4
.L_15:
        /*0060*/ 	.byte	0x04, 0x2f
        /*0062*/ 	.short	(.L_17 - .L_16)
	.align		4
.L_16:
        /*0064*/ 	.word	index@(resample)
        /*0068*/ 	.word	0x0000000c


	//----- nvinfo : EIATTR_FRAME_SIZE
	.align		4
.L_17:
        /*006c*/ 	.byte	0x04, 0x11
        /*006e*/ 	.short	(.L_19 - .L_18)
	.align		4
.L_18:
        /*0070*/ 	.word	index@(resample)
        /*0074*/ 	.word	0x00000000


	//----- nvinfo : EIATTR_MIN_STACK_SIZE
	.align		4
.L_19:
        /*0078*/ 	.byte	0x04, 0x12
        /*007a*/ 	.short	(.L_21 - .L_20)
	.align		4
.L_20:
        /*007c*/ 	.word	index@(resample)
        /*0080*/ 	.word	0x00000000


	//----- nvinfo : EIATTR_MIN_STACK_SIZE
	.align		4
.L_21:
        /*0084*/ 	.byte	0x04, 0x12
        /*0086*/ 	.short	(.L_23 - .L_22)
	.align		4
.L_22:
        /*0088*/ 	.word	index@(array_reduction)
        /*008c*/ 	.word	0x00000000


	//----- nvinfo : EIATTR_MIN_STACK_SIZE
	.align		4
.L_23:
        /*0090*/ 	.byte	0x04, 0x12
        /*0092*/ 	.short	(.L_25 - .L_24)
	.align		4
.L_24:
        /*0094*/ 	.word	index@(summ_product_partial)
        /*0098*/ 	.word	0x00000000


	//----- nvinfo : EIATTR_MIN_STACK_SIZE
	.align		4
.L_25:
        /*009c*/ 	.byte	0x04, 0x12
        /*009e*/ 	.short	(.L_27 - .L_26)
	.align		4
.L_26:
        /*00a0*/ 	.word	index@(summ_partial)
        /*00a4*/ 	.word	0x00000000


	//----- nvinfo : EIATTR_MIN_STACK_SIZE
	.align		4
.L_27:
        /*00a8*/ 	.byte	0x04, 0x12
        /*00aa*/ 	.short	(.L_29 - .L_28)
	.align		4
.L_28:
        /*00ac*/ 	.word	index@(summ_final)
        /*00b0*/ 	.word	0x00000000
.L_29:


//--------------------- .nv.compat                --------------------------
	.section	.nv.compat,"",@"SHT_CUDA_COMPAT_INFO"
	.align	4
        /*0000*/ 	.byte	0x02, 0x09, 0x00, 0x00, 0x02, 0x02, 0x01, 0x00, 0x02, 0x05, 0x05, 0x00, 0x03, 0x07, 0x01, 0x01
        /*0010*/ 	.byte	0x02, 0x03, 0x00, 0x00, 0x02, 0x06, 0x01, 0x00, 0x04, 0x0b, 0x08, 0x00, 0x01, 0x00, 0x00, 0x00
        /*0020*/ 	.byte	0x00, 0x00, 0x00, 0x00


//--------------------- .nv.info.resample         --------------------------
	.section	.nv.info.resample,"",@"SHT_CUDA_INFO"
	.sectionflags	@""
	.align	4


	//----- nvinfo : EIATTR_CUDA_API_VERSION
	.align		4
        /*0000*/ 	.byte	0x04, 0x37
        /*0002*/ 	.short	(.L_31 - .L_30)
.L_30:
        /*0004*/ 	.word	0x00000082


	//----- nvinfo : EIATTR_KPARAM_INFO
	.align		4
.L_31:
        /*0008*/ 	.byte	0x04, 0x17
        /*000a*/ 	.short	(.L_33 - .L_32)
.L_32:
        /*000c*/ 	.word	0x00000000
        /*0010*/ 	.short	0x0003
        /*0012*/ 	.short	0x0018
        /*0014*/ 	.byte	0x00, 0xf5, 0x21, 0x00


	//----- nvinfo : EIATTR_KPARAM_INFO
	.align		4
.L_33:
        /*0018*/ 	.byte	0x04, 0x17
        /*001a*/ 	.short	(.L_35 - .L_34)
.L_34:
        /*001c*/ 	.word	0x00000000
        /*0020*/ 	.short	0x0002
        /*0022*/ 	.short	0x0010
        /*0024*/ 	.byte	0x00, 0xf5, 0x21, 0x00


	//----- nvinfo : EIATTR_KPARAM_INFO
	.align		4
.L_35:
        /*0028*/ 	.byte	0x04, 0x17
        /*002a*/ 	.short	(.L_37 - .L_36)
.L_36:
        /*002c*/ 	.word	0x00000000
        /*0030*/ 	.short	0x0001
        /*0032*/ 	.short	0x0008
        /*0034*/ 	.byte	0x00, 0xf0, 0x11, 0x00


	//----- nvinfo : EIATTR_KPARAM_INFO
	.align		4
.L_37:
        /*0038*/ 	.byte	0x04, 0x17
        /*003a*/ 	.short	(.L_39 - .L_38)
.L_38:
        /*003c*/ 	.word	0x00000000
        /*0040*/ 	.short	0x0000
        /*0042*/ 	.short	0x0000
        /*0044*/ 	.byte	0x00, 0xf5, 0x21, 0x00


	//----- nvinfo : EIATTR_SPARSE_MMA_MASK
	.align		4
.L_39:
        /*0048*/ 	.byte	0x03, 0x50
        /*004a*/ 	.short	0x0000


	//----- nvinfo : EIATTR_MAXREG_COUNT
	.align		4
        /*004c*/ 	.byte	0x03, 0x1b
        /*004e*/ 	.short	0x00ff


	//----- nvinfo : EIATTR_MERCURY_ISA_VERSION
	.align		4
        /*0050*/ 	.byte	0x03, 0x5f
        /*0052*/ 	.short	0x0101


	//----- nvinfo : EIATTR_VRC_CTA_INIT_COUNT
	.align		4
        /*0054*/ 	.byte	0x02, 0x4a
	.zero		1
	.zero		1


	//----- nvinfo : EIATTR_EXIT_INSTR_OFFSETS
	.align		4
        /*0058*/ 	.byte	0x04, 0x1c
        /*005a*/ 	.short	(.L_41 - .L_40)


	//   ....[0]....
.L_40:
        /*005c*/ 	.word	0x00000070


	//   ....[1]....
        /*0060*/ 	.word	0x00000120


	//----- nvinfo : EIATTR_CBANK_PARAM_SIZE
	.align		4
.L_41:
        /*0064*/ 	.byte	0x03, 0x19
        /*0066*/ 	.short	0x0020


	//----- nvinfo : EIATTR_PARAM_CBANK
	.align		4
        /*0068*/ 	.byte	0x04, 0x0a
        /*006a*/ 	.short	(.L_43 - .L_42)
	.align		4
.L_42:
        /*006c*/ 	.word	index@(.nv.constant0.resample)
        /*0070*/ 	.short	0x0380
        /*0072*/ 	.short	0x0020


	//----- nvinfo : EIATTR_SW_WAR
	.align		4
.L_43:
        /*0074*/ 	.byte	0x04, 0x36
        /*0076*/ 	.short	(.L_45 - .L_44)
.L_44:
        /*0078*/ 	.word	0x00000008
.L_45:


//--------------------- .nv.info.array_reduction  --------------------------
	.section	.nv.info.array_reduction,"",@"SHT_CUDA_INFO"
	.sectionflags	@""
	.align	4


	//----- nvinfo : EIATTR_CUDA_API_VERSION
	.align		4
        /*0000*/ 	.byte	0x04, 0x37
        /*0002*/ 	.short	(.L_47 - .L_46)
.L_46:
        /*0004*/ 	.word	0x00000082


	//----- nvinfo : EIATTR_KPARAM_INFO
	.align		4
.L_47:
        /*0008*/ 	.byte	0x04, 0x17
        /*000a*/ 	.short	(.L_49 - .L_48)
.L_48:
        /*000c*/ 	.word	0x00000000
        /*0010*/ 	.short	0x0002
        /*0012*/ 	.short	0x0010
        /*0014*/ 	.byte	0x00, 0xf5, 0x21, 0x00


	//----- nvinfo : EIATTR_KPARAM_INFO
	.align		4
.L_49:
        /*0018*/ 	.byte	0x04, 0x17
        /*001a*/ 	.short	(.L_51 - .L_50)
.L_50:
        /*001c*/ 	.word	0x00000000
        /*0020*/ 	.short	0x0001
        /*0022*/ 	.short	0x0008
        /*0024*/ 	.byte	0x00, 0xf0, 0x11, 0x00


	//----- nvinfo : EIATTR_KPARAM_INFO
	.align		4
.L_51:
        /*0028*/ 	.byte	0x04, 0x17
        /*002a*/ 	.short	(.L_53 - .L_52)
.L_52:
        /*002c*/ 	.word	0x00000000
        /*0030*/ 	.short	0x0000
        /*0032*/ 	.short	0x0000
        /*0034*/ 	.byte	0x00, 0xf5, 0x21, 0x00


	//----- nvinfo : EIATTR_SPARSE_MMA_MASK
	.align		4
.L_53:
        /*0038*/ 	.byte	0x03, 0x50
        /*003a*/ 	.short	0x0000


	//----- nvinfo : EIATTR_MAXREG_COUNT
	.align		4
        /*003c*/ 	.byte	0x03, 0x1b
        /*003e*/ 	.short	0x00ff


	//----- nvinfo : EIATTR_MERCURY_ISA_VERSION
	.align		4
        /*0040*/ 	.byte	0x03, 0x5f
        /*0042*/ 	.short	0x0101


	//----- nvinfo : EIATTR_VRC_CTA_INIT_COUNT
	.align		4
        /*0044*/ 	.byte	0x02, 0x4a
	.zero		1
	.zero		1


	//----- nvinfo : EIATTR_EXIT_INSTR_OFFSETS
	.align		4
        /*0048*/ 	.byte	0x04, 0x1c
        /*004a*/ 	.short	(.L_55 - .L_54)


	//   ....[0]....
.L_54:
        /*004c*/ 	.word	0x000000a0


	//   ....[1]....
        /*0050*/ 	.word	0x00000160


	//----- nvinfo : EIATTR_CBANK_PARAM_SIZE
	.align		4
.L_55:
        /*0054*/ 	.byte	0x03, 0x19
        /*0056*/ 	.short	0x0018


	//----- nvinfo : EIATTR_PARAM_CBANK
	.align		4
        /*0058*/ 	.byte	0x04, 0x0a
        /*005a*/ 	.short	(.L_57 - .L_56)
	.align		4
.L_56:
        /*005c*/ 	.word	index@(.nv.constant0.array_reduction)
        /*0060*/ 	.short	0x0380
        /*0062*/ 	.short	0x0018


	//----- nvinfo : EIATTR_SW_WAR
	.align		4
.L_57:
        /*0064*/ 	.byte	0x04, 0x36
        /*0066*/ 	.short	(.L_59 - .L_58)
.L_58:
        /*0068*/ 	.word	0x00000008
.L_59:


//--------------------- .nv.info.summ_product_partial --------------------------
	.section	.nv.info.summ_product_partial,"",@"SHT_CUDA_INFO"
	.sectionflags	@""
	.align	4


	//----- nvinfo : EIATTR_CUDA_API_VERSION
	.align		4
        /*0000*/ 	.byte	0x04, 0x37
        /*0002*/ 	.short	(.L_61 - .L_60)
.L_60:
        /*0004*/ 	.word	0x00000082


	//----- nvinfo : EIATTR_KPARAM_INFO
	.align		4
.L_61:
        /*0008*/ 	.byte	0x04, 0x17
        /*000a*/ 	.short	(.L_63 - .L_62)
.L_62:
        /*000c*/ 	.word	0x00000000
        /*0010*/ 	.short	0x0003
        /*0012*/ 	.short	0x0014
        /*0014*/ 	.byte	0x00, 0xf0, 0x11, 0x00


	//----- nvinfo : EIATTR_KPARAM_INFO
	.align		4
.L_63:
        /*0018*/ 	.byte	0x04, 0x17
        /*001a*/ 	.short	(.L_65 - .L_64)
.L_64:
        /*001c*/ 	.word	0x00000000
        /*0020*/ 	.short	0x0002
        /*0022*/ 	.short	0x0010
        /*0024*/ 	.byte	0x00, 0xf0, 0x11, 0x00


	//----- nvinfo : EIATTR_KPARAM_INFO
	.align		4
.L_65:
        /*0028*/ 	.byte	0x04, 0x17
        /*002a*/ 	.short	(.L_67 - .L_66)
.L_66:
        /*002c*/ 	.word	0x00000000
        /*0030*/ 	.short	0x0001
        /*0032*/ 	.short	0x0008
        /*0034*/ 	.byte	0x00, 0xf5, 0x21, 0x00


	//----- nvinfo : EIATTR_KPARAM_INFO
	.align		4
.L_67:
        /*0038*/ 	.byte	0x04, 0x17
        /*003a*/ 	.short	(.L_69 - .L_68)
.L_68:
        /*003c*/ 	.word	0x00000000
        /*0040*/ 	.short	0x0000
        /*0042*/ 	.short	0x0000
        /*0044*/ 	.byte	0x00, 0xf5, 0x21, 0x00


	//----- nvinfo : EIATTR_SPARSE_MMA_MASK
	.align		4
.L_69:
        /*0048*/ 	.byte	0x03, 0x50
        /*004a*/ 	.short	0x0000


	//----- nvinfo : EIATTR_MAXREG_COUNT
	.align		4
        /*004c*/ 	.byte	0x03, 0x1b
        /*004e*/ 	.short	0x00ff


	//----- nvinfo : EIATTR_NUM_BARRIERS
	.align		4
        /*0050*/ 	.byte	0x02, 0x4c
        /*0052*/ 	.byte	0x01
	.zero		1


	//----- nvinfo : EIATTR_MERCURY_ISA_VERSION
	.align		4
        /*0054*/ 	.byte	0x03, 0x5f
        /*0056*/ 	.short	0x0101


	//----- nvinfo : EIATTR_VRC_CTA_INIT_COUNT
	.align		4
        /*0058*/ 	.byte	0x02, 0x4a
	.zero		1
	.zero		1


	//----- nvinfo : EIATTR_EXIT_INSTR_OFFSETS
	.align		4
        /*005c*/ 	.byte	0x04, 0x1c
        /*005e*/ 	.short	(.L_71 - .L_70)


	//   ....[0]....
.L_70:
        /*0060*/ 	.word	0x000002e0


	//   ....[1]....
        /*0064*/ 	.word	0x00000360


	//----- nvinfo : EIATTR_CRS_STACK_SIZE
	.align		4
.L_71:
        /*0068*/ 	.byte	0x04, 0x1e
        /*006a*/ 	.short	(.L_73 - .L_72)
.L_72:
        /*006c*/ 	.word	0x00000000


	//----- nvinfo : EIATTR_CBANK_PARAM_SIZE
	.align		4
.L_73:
        /*0070*/ 	.byte	0x03, 0x19
        /*0072*/ 	.short	0x0018


	//----- nvinfo : EIATTR_PARAM_CBANK
	.align		4
        /*0074*/ 	.byte	0x04, 0x0a
        /*0076*/ 	.short	(.L_75 - .L_74)
	.align		4
.L_74:
        /*0078*/ 	.word	index@(.nv.constant0.summ_product_partial)
        /*007c*/ 	.short	0x0380
        /*007e*/ 	.short	0x0018


	//----- nvinfo : EIATTR_SW_WAR
	.align		4
.L_75:
        /*0080*/ 	.byte	0x04, 0x36
        /*0082*/ 	.short	(.L_77 - .L_76)
.L_76:
        /*0084*/ 	.word	0x00000008
.L_77:


//--------------------- .nv.info.summ_partial     --------------------------
	.section	.nv.info.summ_partial,"",@"SHT_CUDA_INFO"
	.sectionflags	@""
	.align	4


	//----- nvinfo : EIATTR_CUDA_API_VERSION
	.align		4
        /*0000*/ 	.byte	0x04, 0x37
        /*0002*/ 	.short	(.L_79 - .L_78)
.L_78:
        /*0004*/ 	.word	0x00000082


	//----- nvinfo : EIATTR_KPARAM_INFO
	.align		4
.L_79:
        /*0008*/ 	.byte	0x04, 0x17
        /*000a*/ 	.short	(.L_81 - .L_80)
.L_80:
        /*000c*/ 	.word	0x00000000
        /*0010*/ 	.short	0x0003
        /*0012*/ 	.short	0x0014
        /*0014*/ 	.byte	0x00, 0xf0, 0x11, 0x00


	//----- nvinfo : EIATTR_KPARAM_INFO
	.align		4
.L_81:
        /*0018*/ 	.byte	0x04, 0x17
        /*001a*/ 	.short	(.L_83 - .L_82)
.L_82:
        /*001c*/ 	.word	0x00000000
        /*0020*/ 	.short	0x0002
        /*0022*/ 	.short	0x0010
        /*0024*/ 	.byte	0x00, 0xf0, 0x11, 0x00


	//----- nvinfo : EIATTR_KPARAM_INFO
	.align		4
.L_83:
        /*0028*/ 	.byte	0x04, 0x17
        /*002a*/ 	.short	(.L_85 - .L_84)
.L_84:
        /*002c*/ 	.word	0x00000000
        /*0030*/ 	.short	0x0001
        /*0032*/ 	.short	0x0008
        /*0034*/ 	.byte	0x00, 0xf5, 0x21, 0x00


	//----- nvinfo : EIATTR_KPARAM_INFO
	.align		4
.L_85:
        /*0038*/ 	.byte	0x04, 0x17
        /*003a*/ 	.short	(.L_87 - .L_86)
.L_86:
        /*003c*/ 	.word	0x00000000
        /*0040*/ 	.short	0x0000
        /*0042*/ 	.short	0x0000
        /*0044*/ 	.byte	0x00, 0xf5, 0x21, 0x00


	//----- nvinfo : EIATTR_SPARSE_MMA_MASK
	.align		4
.L_87:
        /*0048*/ 	.byte	0x03, 0x50
        /*004a*/ 	.short	0x0000


	//----- nvinfo : EIATTR_MAXREG_COUNT
	.align		4
        /*004c*/ 	.byte	0x03, 0x1b
        /*004e*/ 	.short	0x00ff


	//----- nvinfo : EIATTR_NUM_BARRIERS
	.align		4
        /*0050*/ 	.byte	0x02, 0x4c
        /*0052*/ 	.byte	0x01
	.zero		1


	//----- nvinfo : EIATTR_MERCURY_ISA_VERSION
	.align		4
        /*0054*/ 	.byte	0x03, 0x5f
        /*0056*/ 	.short	0x0101


	//----- nvinfo : EIATTR_VRC_CTA_INIT_COUNT
	.align		4
        /*0058*/ 	.byte	0x02, 0x4a
	.zero		1
	.zero		1


	//----- nvinfo : EIATTR_EXIT_INSTR_OFFSETS
	.align		4
        /*005c*/ 	.byte	0x04, 0x1c
        /*005e*/ 	.short	(.L_89 - .L_88)


	//   ....[0]....
.L_88:
        /*0060*/ 	.word	0x000002d0


	//   ....[1]....
        /*0064*/ 	.word	0x00000350


	//----- nvinfo : EIATTR_CRS_STACK_SIZE
	.align		4
.L_89:
        /*0068*/ 	.byte	0x04, 0x1e
        /*006a*/ 	.short	(.L_91 - .L_90)
.L_90:
        /*006c*/ 	.word	0x00000000


	//----- nvinfo : EIATTR_CBANK_PARAM_SIZE
	.align		4
.L_91:
        /*0070*/ 	.byte	0x03, 0x19
        /*0072*/ 	.short	0x0018


	//----- nvinfo : EIATTR_PARAM_CBANK
	.align		4
        /*0074*/ 	.byte	0x04, 0x0a
        /*0076*/ 	.short	(.L_93 - .L_92)
	.align		4
.L_92:
        /*0078*/ 	.word	index@(.nv.constant0.summ_partial)
        /*007c*/ 	.short	0x0380
        /*007e*/ 	.short	0x0018


	//----- nvinfo : EIATTR_SW_WAR
	.align		4
.L_93:
        /*0080*/ 	.byte	0x04, 0x36
        /*0082*/ 	.short	(.L_95 - .L_94)
.L_94:
        /*0084*/ 	.word	0x00000008
.L_95:


//--------------------- .nv.info.summ_final       --------------------------
	.section	.nv.info.summ_final,"",@"SHT_CUDA_INFO"
	.sectionflags	@""
	.align	4


	//----- nvinfo : EIATTR_CUDA_API_VERSION
	.align		4
        /*0000*/ 	.byte	0x04, 0x37
        /*0002*/ 	.short	(.L_97 - .L_96)
.L_96:
        /*0004*/ 	.word	0x00000082


	//----- nvinfo : EIATTR_KPARAM_INFO
	.align		4
.L_97:
        /*0008*/ 	.byte	0x04, 0x17
        /*000a*/ 	.short	(.L_99 - .L_98)
.L_98:
        /*000c*/ 	.word	0x00000000
        /*0010*/ 	.short	0x0001
        /*0012*/ 	.short	0x0008
        /*0014*/ 	.byte	0x00, 0xf5, 0x21, 0x00


	//----- nvinfo : EIATTR_KPARAM_INFO
	.align		4
.L_99:
        /*0018*/ 	.byte	0x04, 0x17
        /*001a*/ 	.short	(.L_101 - .L_100)
.L_100:
        /*001c*/ 	.word	0x00000000
        /*0020*/ 	.short	0x0000
        /*0022*/ 	.short	0x0000
        /*0024*/ 	.byte	0x00, 0xf5, 0x21, 0x00


	//----- nvinfo : EIATTR_SPARSE_MMA_MASK
	.align		4
.L_101:
        /*0028*/ 	.byte	0x03, 0x50
        /*002a*/ 	.short	0x0000


	//----- nvinfo : EIATTR_MAXREG_COUNT
	.align		4
        /*002c*/ 	.byte	0x03, 0x1b
        /*002e*/ 	.short	0x00ff


	//----- nvinfo : EIATTR_NUM_BARRIERS
	.align		4
        /*0030*/ 	.byte	0x02, 0x4c
        /*0032*/ 	.byte	0x01
	.zero		1


	//----- nvinfo : EIATTR_MERCURY_ISA_VERSION
	.align		4
        /*0034*/ 	.byte	0x03, 0x5f
        /*0036*/ 	.short	0x0101


	//----- nvinfo : EIATTR_VRC_CTA_INIT_COUNT
	.align		4
        /*0038*/ 	.byte	0x02, 0x4a
	.zero		1
	.zero		1


	//----- nvinfo : EIATTR_EXIT_INSTR_OFFSETS
	.align		4
        /*003c*/ 	.byte	0x04, 0x1c
        /*003e*/ 	.short	(.L_103 - .L_102)


	//   ....[0]....
.L_102:
        /*0040*/ 	.word	0x000001c0


	//   ....[1]....
        /*0044*/ 	.word	0x00000230


	//----- nvinfo : EIATTR_CBANK_PARAM_SIZE
	.align		4
.L_103:
        /*0048*/ 	.byte	0x03, 0x19
        /*004a*/ 	.short	0x0010


	//----- nvinfo : EIATTR_PARAM_CBANK
	.align		4
        /*004c*/ 	.byte	0x04, 0x0a
        /*004e*/ 	.short	(.L_105 - .L_104)
	.align		4
.L_104:
        /*0050*/ 	.word	index@(.nv.constant0.summ_final)
        /*0054*/ 	.short	0x0380
        /*0056*/ 	.short	0x0010


	//----- nvinfo : EIATTR_SW_WAR
	.align		4
.L_105:
        /*0058*/ 	.byte	0x04, 0x36
        /*005a*/ 	.short	(.L_107 - .L_106)
.L_106:
        /*005c*/ 	.word	0x00000008
.L_107:


//--------------------- .nv.callgraph             --------------------------
	.section	.nv.callgraph,"",@"SHT_CUDA_CALLGRAPH"
	.align	4
	.sectionentsize	8
	.align		4
        /*0000*/ 	.word	0x00000000
	.align		4
        /*0004*/ 	.word	0xffffffff
	.align		4
        /*0008*/ 	.word	0x00000000
	.align		4
        /*000c*/ 	.word	0xfffffffe
	.align		4
        /*0010*/ 	.word	0x00000000
	.align		4
        /*0014*/ 	.word	0xfffffffd
	.align		4
        /*0018*/ 	.word	0x00000000
	.align		4
        /*001c*/ 	.word	0xfffffffc


//--------------------- .text.resample            --------------------------
	.section	.text.resample,"ax",@progbits
	.align	128
        .global         resample
        .type           resample,@function
        .size           resample,(.L_x_17 - resample)
        .other          resample,@"STO_CUDA_ENTRY STV_DEFAULT"
resample:
.text.resample:
[----:B------:R-:W-:Y:S01]  /*0000*/  LDC R1, c[0x0][0x37c] ;  /* 0x0000df00ff017b82 */ /* 0x000fe20000000800 */
[----:B------:R-:W0:Y:S01]  /*0010*/  S2R R9, SR_CTAID.X ;  /* 0x0000000000097919 */ /* 0x000e220000002500 */
[----:B------:R-:W0:Y:S01]  /*0020*/  LDCU UR4, c[0x0][0x360] ;  /* 0x00006c00ff0477ac */ /* 0x000e220008000800 */
[----:B------:R-:W0:Y:S01]  /*0030*/  S2R R0, SR_TID.X ;  /* 0x0000000000007919 */ /* 0x000e220000002100 */
[----:B------:R-:W1:Y:S01]  /*0040*/  LDCU UR5, c[0x0][0x388] ;  /* 0x00007100ff0577ac */ /* 0x000e620008000800 */
[----:B0-----:R-:W-:-:S05]  /*0050*/  IMAD R9, R9, UR4, R0 ;  /* 0x0000000409097c24 */ /* 0x001fca000f8e0200 */
[----:B-1----:R-:W-:-:S13]  /*0060*/  ISETP.GE.AND P0, PT, R9, UR5, PT ;  /* 0x0000000509007c0c */ /* 0x002fda000bf06270 */
[----:B------:R-:W-:Y:S05]  /*0070*/  @P0 EXIT ;  /* 0x000000000000094d */ /* 0x000fea0003800000 */
[----:B------:R-:W0:Y:S01]  /*0080*/  LDC.64 R2, c[0x0][0x390] ;  /* 0x0000e400ff027b82 */ /* 0x000e220000000a00 */
[----:B------:R-:W1:Y:S07]  /*0090*/  LDCU.64 UR4, c[0x0][0x358] ;  /* 0x00006b00ff0477ac */ /* 0x000e6e0008000a00 */
[----:B------:R-:W2:Y:S08]  /*00a0*/  LDC.64 R4, c[0x0][0x380] ;  /* 0x0000e000ff047b82 */ /* 0x000eb00000000a00 */
[----:B------:R-:W3:Y:S01]  /*00b0*/  LDC.64 R6, c[0x0][0x398] ;  /* 0x0000e600ff067b82 */ /* 0x000ee20000000a00 */
[----:B0-----:R-:W-:-:S06]  /*00c0*/  IMAD.WIDE R2, R9, 0x4, R2 ;  /* 0x0000000409027825 */ /* 0x001fcc00078e0202 */
[----:B-1----:R-:W2:Y:S02]  /*00d0*/  LDG.E R3, desc[UR4][R2.64] ;  /* 0x0000000402037981 */ /* 0x002ea4000c1e1900 */
[----:B--2---:R-:W-:-:S06]  /*00e0*/  IMAD.WIDE R4, R3, 0x8, R4 ;  /* 0x0000000803047825 */ /* 0x004fcc00078e0204 */
[----:B------:R-:W2:Y:S01]  /*00f0*/  LDG.E.64 R4, desc[UR4][R4.64] ;  /* 0x0000000404047981 */ /* 0x000ea2000c1e1b00 */
[----:B---3--:R-:W-:-:S05]  /*0100*/  IMAD.WIDE R6, R9, 0x8, R6 ;  /* 0x0000000809067825 */ /* 0x008fca00078e0206 */
[----:B--2---:R-:W-:Y:S01]  /*0110*/  STG.E.64 desc[UR4][R6.64], R4 ;  /* 0x0000000406007986 */ /* 0x004fe2000c101b04 */
[----:B------:R-:W-:Y:S05]  /*0120*/  EXIT ;  /* 0x000000000000794d */ /* 0x000fea0003800000 */
.L_x_0:
[----:B------:R-:W-:-:S00]  /*0130*/  BRA `(.L_x_0) ;  /* 0xfffffffc00fc7947 */ /* 0x000fc0000383ffff */
[----:B------:R-:W-:-:S00]  /*0140*/  NOP ;  /* 0x0000000000007918 */ /* 0x000fc00000000000 */
        /* <DEDUP_REMOVED lines=11> */
.L_x_17:


//--------------------- .text.array_reduction     --------------------------
	.section	.text.array_reduction,"ax",@progbits
	.align	128
        .global         array_reduction
        .type           array_reduction,@function
        .size           array_reduction,(.L_x_18 - array_reduction)
        .other          array_reduction,@"STO_CUDA_ENTRY STV_DEFAULT"
array_reduction:
.text.array_reduction:
[----:B------:R-:W-:Y:S01]  /*0000*/  LDC R1, c[0x0][0x37c] ;  /* 0x0000df00ff017b82 */ /* 0x000fe20000000800 */
[----:B------:R-:W0:Y:S01]  /*0010*/  S2R R11, SR_CTAID.X ;  /* 0x00000000000b7919 */ /* 0x000e220000002500 */
[----:B------:R-:W1:Y:S01]  /*0020*/  LDCU UR4, c[0x0][0x388] ;  /* 0x00007100ff0477ac */ /* 0x000e620008000800 */
[----:B------:R-:W0:Y:S01]  /*0030*/  S2R R0, SR_TID.X ;  /* 0x0000000000007919 */ /* 0x000e220000002100 */
[----:B------:R-:W0:Y:S01]  /*0040*/  LDCU UR5, c[0x0][0x360] ;  /* 0x00006c00ff0577ac */ /* 0x000e220008000800 */
[----:B-1----:R-:W-:Y:S01]  /*0050*/  UIADD3 UR4, UPT, UPT, UR4, -0x1, URZ ;  /* 0xffffffff04047890 */ /* 0x002fe2000fffe0ff */
[----:B0-----:R-:W-:-:S05]  /*0060*/  IMAD R11, R11, UR5, R0 ;  /* 0x000000050b0b7c24 */ /* 0x001fca000f8e0200 */
[C---:B------:R-:W-:Y:S02]  /*0070*/  ISETP.GE.AND P0, PT, R11.reuse, UR4, PT ;  /* 0x000000040b007c0c */ /* 0x040fe4000bf06270 */
[----:B------:R-:W-:-:S04]  /*0080*/  LOP3.LUT R0, R11, 0x1, RZ, 0xc0, !PT ;  /* 0x000000010b007812 */ /* 0x000fc800078ec0ff */
[----:B------:R-:W-:-:S13]  /*0090*/  ISETP.EQ.U32.OR P0, PT, R0, 0x1, P0 ;  /* 0x000000010000780c */ /* 0x000fda0000702470 */
[----:B------:R-:W-:Y:S05]  /*00a0*/  @P0 EXIT ;  /* 0x000000000000094d */ /* 0x000fea0003800000 */
[----:B------:R-:W0:Y:S01]  /*00b0*/  LDC.64 R2, c[0x0][0x380] ;  /* 0x0000e000ff027b82 */ /* 0x000e220000000a00 */
[----:B------:R-:W1:Y:S07]  /*00c0*/  LDCU.64 UR4, c[0x0][0x358] ;  /* 0x00006b00ff0477ac */ /* 0x000e6e0008000a00 */
[----:B------:R-:W2:Y:S01]  /*00d0*/  LDC.64 R8, c[0x0][0x390] ;  /* 0x0000e400ff087b82 */ /* 0x000ea20000000a00 */
[----:B0-----:R-:W-:-:S05]  /*00e0*/  IMAD.WIDE R2, R11, 0x8, R2 ;  /* 0x000000080b027825 */ /* 0x001fca00078e0202 */
[----:B-1----:R-:W3:Y:S04]  /*00f0*/  LDG.E.64 R4, desc[UR4][R2.64] ;  /* 0x0000000402047981 */ /* 0x002ee8000c1e1b00 */
[----:B------:R-:W3:Y:S02]  /*0100*/  LDG.E.64 R6, desc[UR4][R2.64+0x8] ;  /* 0x0000080402067981 */ /* 0x000ee4000c1e1b00 */
[----:B---3--:R-:W-:Y:S01]  /*0110*/  DADD R4, R4, R6 ;  /* 0x0000000004047229 */ /* 0x008fe20000000006 */
[----:B------:R-:W-:-:S05]  /*0120*/  SHF.R.S32.HI R7, RZ, 0x1, R11 ;  /* 0x00000001ff077819 */ /* 0x000fca000001140b */
[----:B--2---:R-:W-:Y:S02]  /*0130*/  IMAD.WIDE R6, R7, 0x8, R8 ;  /* 0x0000000807067825 */ /* 0x004fe400078e0208 */
[----:B------:R-:W-:-:S07]  /*0140*/  DMUL R4, R4, 0.5 ;  /* 0x3fe0000004047828 */ /* 0x000fce0000000000 */
[----:B------:R-:W-:Y:S01]  /*0150*/  STG.E.64 desc[UR4][R6.64], R4 ;  /* 0x0000000406007986 */ /* 0x000fe2000c101b04 */
[----:B------:R-:W-:Y:S05]  /*0160*/  EXIT ;  /* 0x000000000000794d */ /* 0x000fea0003800000 */
.L_x_1:
        /* <DEDUP_REMOVED lines=9> */
.L_x_18:


//--------------------- .text.summ_product_partial --------------------------
	.section	.text.summ_product_partial,"ax",@progbits
	.align	128
        .global         summ_product_partial
        .type           summ_product_partial,@function
        .size           summ_product_partial,(.L_x_19 - summ_product_partial)
        .other          summ_product_partial,@"STO_CUDA_ENTRY STV_DEFAULT"
summ_product_partial:
.text.summ_product_partial:
[----:B------:R-:W-:Y:S01]  /*0000*/  LDC R1, c[0x0][0x37c] ;  /* 0x0000df00ff017b82 */ /* 0x000fe20000000800 */
[----:B------:R-:W0:Y:S07]  /*0010*/  S2R R0, SR_CTAID.X ;  /* 0x0000000000007919 */ /* 0x000e2e0000002500 */
[----:B------:R-:W1:Y:S01]  /*0020*/  LDC.64 R14, c[0x0][0x390] ;  /* 0x0000e400ff0e7b82 */ /* 0x000e620000000a00 */
[----:B------:R-:W2:Y:S01]  /*0030*/  LDCU UR4, c[0x0][0x360] ;  /* 0x00006c00ff0477ac */ /* 0x000ea20008000800 */
[----:B------:R-:W-:Y:S01]  /*0040*/  BSSY.RECONVERGENT B0, `(.L_x_2) ;  /* 0x0000015000007945 */ /* 0x000fe20003800200 */
[----:B------:R-:W0:Y:S01]  /*0050*/  S2R R5, SR_TID.X ;  /* 0x0000000000057919 */ /* 0x000e220000002100 */
[----:B------:R-:W-:Y:S01]  /*0060*/  CS2R R2, SRZ ;  /* 0x0000000000027805 */ /* 0x000fe2000001ff00 */
[----:B------:R-:W3:Y:S01]  /*0070*/  LDCU.64 UR6, c[0x0][0x358] ;  /* 0x00006b00ff0677ac */ /* 0x000ee20008000a00 */
[----:B--2---:R-:W-:-:S02]  /*0080*/  IMAD.U32 R12, RZ, RZ, UR4 ;  /* 0x00000004ff0c7e24 */ /* 0x004fc4000f8e00ff */
[----:B-1----:R-:W-:Y:S02]  /*0090*/  IMAD.IADD R13, R14, 0x1, -R15 ;  /* 0x000000010e0d7824 */ /* 0x002fe400078e0a0f */
[----:B0-----:R-:W-:-:S05]  /*00a0*/  IMAD R4, R0, UR4, R5 ;  /* 0x0000000400047c24 */ /* 0x001fca000f8e0205 */
[----:B------:R-:W-:-:S13]  /*00b0*/  ISETP.GE.AND P0, PT, R4, R13, PT ;  /* 0x0000000d0400720c */ /* 0x000fda0003f06270 */
[----:B---3--:R-:W-:Y:S05]  /*00c0*/  @P0 BRA `(.L_x_3) ;  /* 0x0000000000300947 */ /* 0x008fea0003800000 */
[----:B------:R-:W0:Y:S01]  /*00d0*/  LDC.64 R10, c[0x0][0x380] ;  /* 0x0000e000ff0a7b82 */ /* 0x000e220000000a00 */
[----:B------:R-:W1:Y:S01]  /*00e0*/  LDCU UR4, c[0x0][0x370] ;  /* 0x00006e00ff0477ac */ /* 0x000e620008000800 */
[----:B------:R-:W-:Y:S01]  /*00f0*/  CS2R R2, SRZ ;  /* 0x0000000000027805 */ /* 0x000fe2000001ff00 */
[----:B-1----:R-:W-:-:S07]  /*0100*/  IMAD R17, R12, UR4, RZ ;  /* 0x000000040c117c24 */ /* 0x002fce000f8e02ff */
.L_x_4:
[----:B0-----:R-:W-:-:S04]  /*0110*/  IMAD.WIDE R6, R4, 0x8, R10 ;  /* 0x0000000804067825 */ /* 0x001fc800078e020a */
[----:B------:R-:W-:Y:S02]  /*0120*/  IMAD.WIDE R8, R15, 0x8, R6 ;  /* 0x000000080f087825 */ /* 0x000fe400078e0206 */
[----:B------:R-:W2:Y:S04]  /*0130*/  LDG.E.64 R6, desc[UR6][R6.64] ;  /* 0x0000000606067981 */ /* 0x000ea8000c1e1b00 */
[----:B------:R-:W2:Y:S01]  /*0140*/  LDG.E.64 R8, desc[UR6][R8.64] ;  /* 0x0000000608087981 */ /* 0x000ea2000c1e1b00 */
[----:B------:R-:W-:-:S05]  /*0150*/  IMAD.IADD R4, R17, 0x1, R4 ;  /* 0x0000000111047824 */ /* 0x000fca00078e0204 */
[----:B------:R-:W-:Y:S01]  /*0160*/  ISETP.GE.AND P0, PT, R4, R13, PT ;  /* 0x0000000d0400720c */ /* 0x000fe20003f06270 */
[----:B--2---:R-:W-:-:S12]  /*0170*/  DFMA R2, R6, R8, R2 ;  /* 0x000000080602722b */ /* 0x004fd80000000002 */
[----:B------:R-:W-:Y:S05]  /*0180*/  @!P0 BRA `(.L_x_4) ;  /* 0xfffffffc00e08947 */ /* 0x000fea000383ffff */
.L_x_3:
[----:B------:R-:W-:Y:S05]  /*0190*/  BSYNC.RECONVERGENT B0 ;  /* 0x0000000000007941 */ /* 0x000fea0003800200 */
.L_x_2:
[----:B------:R-:W0:Y:S01]  /*01a0*/  S2UR UR5, SR_CgaCtaId ;  /* 0x00000000000579c3 */ /* 0x000e220000008800 */
[----:B------:R-:W-:Y:S01]  /*01b0*/  UMOV UR4, 0x400 ;  /* 0x0000040000047882 */ /* 0x000fe20000000000 */
[----:B------:R-:W-:Y:S02]  /*01c0*/  ISETP.GE.U32.AND P1, PT, R12, 0x2, PT ;  /* 0x000000020c00780c */ /* 0x000fe40003f26070 */
[----:B------:R-:W-:Y:S01]  /*01d0*/  ISETP.NE.AND P0, PT, R5, RZ, PT ;  /* 0x000000ff0500720c */ /* 0x000fe20003f05270 */
[----:B0-----:R-:W-:-:S06]  /*01e0*/  ULEA UR4, UR5, UR4, 0x18 ;  /* 0x0000000405047291 */ /* 0x001fcc000f8ec0ff */
[----:B------:R-:W-:-:S05]  /*01f0*/  LEA R9, R5, UR4, 0x3 ;  /* 0x0000000405097c11 */ /* 0x000fca000f8e18ff */
[----:B------:R0:W-:Y:S01]  /*0200*/  STS.64 [R9], R2 ;  /* 0x0000000209007388 */ /* 0x0001e20000000a00 */
[----:B------:R-:W-:Y:S06]  /*0210*/  BAR.SYNC.DEFER_BLOCKING 0x0 ;  /* 0x0000000000007b1d */ /* 0x000fec0000010000 */
[----:B------:R-:W-:Y:S05]  /*0220*/  @!P1 BRA `(.L_x_5) ;  /* 0x00000000002c9947 */ /* 0x000fea0003800000 */
.L_x_6:
[----:B------:R-:W-:-:S04]  /*0230*/  SHF.R.U32.HI R4, RZ, 0x1, R12 ;  /* 0x00000001ff047819 */ /* 0x000fc8000001160c */
[----:B------:R-:W-:-:S13]  /*0240*/  ISETP.GE.U32.AND P1, PT, R5, R4, PT ;  /* 0x000000040500720c */ /* 0x000fda0003f26070 */
[----:B------:R-:W-:Y:S01]  /*0250*/  @!P1 IMAD R6, R4, 0x8, R9 ;  /* 0x0000000804069824 */ /* 0x000fe200078e0209 */
[----:B0-----:R-:W-:Y:S05]  /*0260*/  @!P1 LDS.64 R2, [R9] ;  /* 0x0000000009029984 */ /* 0x001fea0000000a00 */
[----:B------:R-:W0:Y:S02]  /*0270*/  @!P1 LDS.64 R6, [R6] ;  /* 0x0000000006069984 */ /* 0x000e240000000a00 */
[----:B0-----:R-:W-:-:S07]  /*0280*/  @!P1 DADD R2, R2, R6 ;  /* 0x0000000002029229 */ /* 0x001fce0000000006 */
[----:B------:R1:W-:Y:S01]  /*0290*/  @!P1 STS.64 [R9], R2 ;  /* 0x0000000209009388 */ /* 0x0003e20000000a00 */
[----:B------:R-:W-:Y:S01]  /*02a0*/  BAR.SYNC.DEFER_BLOCKING 0x0 ;  /* 0x0000000000007b1d */ /* 0x000fe20000010000 */
[----:B------:R-:W-:Y:S01]  /*02b0*/  ISETP.GT.U32.AND P1, PT, R12, 0x3, PT ;  /* 0x000000030c00780c */ /* 0x000fe20003f24070 */
[----:B------:R-:W-:-:S12]  /*02c0*/  IMAD.MOV.U32 R12, RZ, RZ, R4 ;  /* 0x000000ffff0c7224 */ /* 0x000fd800078e0004 */
[----:B-1----:R-:W-:Y:S05]  /*02d0*/  @P1 BRA `(.L_x_6) ;  /* 0xfffffffc00d41947 */ /* 0x002fea000383ffff */
.L_x_5:
[----:B------:R-:W-:Y:S05]  /*02e0*/  @P0 EXIT ;  /* 0x000000000000094d */ /* 0x000fea0003800000 */
[----:B------:R-:W1:Y:S01]  /*02f0*/  S2UR UR5, SR_CgaCtaId ;  /* 0x00000000000579c3 */ /* 0x000e620000008800 */
[----:B------:R-:W-:-:S07]  /*0300*/  UMOV UR4, 0x400 ;  /* 0x0000040000047882 */ /* 0x000fce0000000000 */
[----:B------:R-:W2:Y:S01]  /*0310*/  LDC.64 R4, c[0x0][0x388] ;  /* 0x0000e200ff047b82 */ /* 0x000ea20000000a00 */
[----:B-1----:R-:W-:Y:S01]  /*0320*/  ULEA UR4, UR5, UR4, 0x18 ;  /* 0x0000000405047291 */ /* 0x002fe2000f8ec0ff */
[----:B--2---:R-:W-:-:S08]  /*0330*/  IMAD.WIDE.U32 R4, R0, 0x8, R4 ;  /* 0x0000000800047825 */ /* 0x004fd000078e0004 */
[----:B0-----:R-:W0:Y:S04]  /*0340*/  LDS.64 R2, [UR4] ;  /* 0x00000004ff027984 */ /* 0x001e280008000a00 */
[----:B0-----:R-:W-:Y:S01]  /*0350*/  STG.E.64 desc[UR6][R4.64], R2 ;  /* 0x0000000204007986 */ /* 0x001fe2000c101b06 */
[----:B------:R-:W-:Y:S05]  /*0360*/  EXIT ;  /* 0x000000000000794d */ /* 0x000fea0003800000 */
.L_x_7:
        /* <DEDUP_REMOVED lines=9> */
.L_x_19:


//--------------------- .text.summ_partial        --------------------------
	.section	.text.summ_partial,"ax",@progbits
	.align	128
        .global         summ_partial
        .type           summ_partial,@function
        .size           summ_partial,(.L_x_20 - summ_partial)
        .other          summ_partial,@"STO_CUDA_ENTRY STV_DEFAULT"
summ_partial:
.text.summ_partial:
[----:B------:R-:W-:Y:S01]  /*0000*/  LDC R1, c[0x0][0x37c] ;  /* 0x0000df00ff017b82 */ /* 0x000fe20000000800 */
[----:B------:R-:W0:Y:S01]  /*0010*/  S2R R9, SR_CTAID.X ;  /* 0x0000000000097919 */ /* 0x000e220000002500 */
[----:B------:R-:W1:Y:S01]  /*0020*/  LDCU.64 UR4, c[0x0][0x390] ;  /* 0x00007200ff0477ac */ /* 0x000e620008000a00 */
[----:B------:R-:W-:Y:S01]  /*0030*/  BSSY.RECONVERGENT B0, `(.L_x_8) ;  /* 0x0000015000007945 */ /* 0x000fe20003800200 */
[----:B------:R-:W-:Y:S01]  /*0040*/  CS2R R2, SRZ ;  /* 0x0000000000027805 */ /* 0x000fe2000001ff00 */
[----:B------:R-:W0:Y:S01]  /*0050*/  S2R R10, SR_TID.X ;  /* 0x00000000000a7919 */ /* 0x000e220000002100 */
[----:B------:R-:W2:Y:S01]  /*0060*/  LDCU UR8, c[0x0][0x360] ;  /* 0x00006c00ff0877ac */ /* 0x000ea20008000800 */
[----:B------:R-:W3:Y:S01]  /*0070*/  LDCU.64 UR6, c[0x0][0x358] ;  /* 0x00006b00ff0677ac */ /* 0x000ee20008000a00 */
[----:B-1----:R-:W-:Y:S01]  /*0080*/  UIADD3 UR4, UPT, UPT, UR4, -UR5, URZ ;  /* 0x8000000504047290 */ /* 0x002fe2000fffe0ff */
[----:B--2---:R-:W-:Y:S02]  /*0090*/  IMAD.U32 R8, RZ, RZ, UR8 ;  /* 0x00000008ff087e24 */ /* 0x004fe4000f8e00ff */
[----:B0-----:R-:W-:-:S05]  /*00a0*/  IMAD R0, R9, UR8, R10 ;  /* 0x0000000809007c24 */ /* 0x001fca000f8e020a */
[----:B------:R-:W-:-:S13]  /*00b0*/  ISETP.GE.AND P0, PT, R0, UR4, PT ;  /* 0x0000000400007c0c */ /* 0x000fda000bf06270 */
[----:B---3--:R-:W-:Y:S05]  /*00c0*/  @P0 BRA `(.L_x_9) ;  /* 0x00000000002c0947 */ /* 0x008fea0003800000 */
[----:B------:R-:W0:Y:S01]  /*00d0*/  LDC.64 R6, c[0x0][0x380] ;  /* 0x0000e000ff067b82 */ /* 0x000e220000000a00 */
[----:B------:R-:W1:Y:S01]  /*00e0*/  LDCU UR8, c[0x0][0x370] ;  /* 0x00006e00ff0877ac */ /* 0x000e620008000800 */
[----:B------:R-:W-:Y:S01]  /*00f0*/  CS2R R2, SRZ ;  /* 0x0000000000027805 */ /* 0x000fe2000001ff00 */
[----:B-1----:R-:W-:-:S07]  /*0100*/  IMAD R11, R8, UR8, RZ ;  /* 0x00000008080b7c24 */ /* 0x002fce000f8e02ff */
.L_x_10:
[----:B------:R-:W-:-:S04]  /*0110*/  VIADD R5, R0, UR5 ;  /* 0x0000000500057c36 */ /* 0x000fc80008000000 */
[----:B0-----:R-:W-:-:S06]  /*0120*/  IMAD.WIDE R4, R5, 0x8, R6 ;  /* 0x0000000805047825 */ /* 0x001fcc00078e0206 */
[----:B------:R-:W2:Y:S01]  /*0130*/  LDG.E.64 R4, desc[UR6][R4.64] ;  /* 0x0000000604047981 */ /* 0x000ea2000c1e1b00 */
[----:B------:R-:W-:-:S05]  /*0140*/  IMAD.IADD R0, R11, 0x1, R0 ;  /* 0x000000010b007824 */ /* 0x000fca00078e0200 */
[----:B------:R-:W-:Y:S01]  /*0150*/  ISETP.GE.AND P0, PT, R0, UR4, PT ;  /* 0x0000000400007c0c */ /* 0x000fe2000bf06270 */
[----:B--2---:R-:W-:-:S12]  /*0160*/  DADD R2, R4, R2 ;  /* 0x0000000004027229 */ /* 0x004fd80000000002 */
[----:B------:R-:W-:Y:S05]  /*0170*/  @!P0 BRA `(.L_x_10) ;  /* 0xfffffffc00e48947 */ /* 0x000fea000383ffff */
.L_x_9:
[----:B------:R-:W-:Y:S05]  /*0180*/  BSYNC.RECONVERGENT B0 ;  /* 0x0000000000007941 */ /* 0x000fea0003800200 */
.L_x_8:
        /* <DEDUP_REMOVED lines=9> */
.L_x_12:
        /* <DEDUP_REMOVED lines=11> */
.L_x_11:
        /* <DEDUP_REMOVED lines=9> */
.L_x_13:
        /* <DEDUP_REMOVED lines=10> */
.L_x_20:


//--------------------- .text.summ_final          --------------------------
	.section	.text.summ_final,"ax",@progbits
	.align	128
        .global         summ_final
        .type           summ_final,@function
        .size           summ_final,(.L_x_21 - summ_final)
        .other          summ_final,@"STO_CUDA_ENTRY STV_DEFAULT"
summ_final:
.text.summ_final:
[----:B------:R-:W-:Y:S01]  /*0000*/  LDC R1, c[0x0][0x37c] ;  /* 0x0000df00ff017b82 */ /* 0x000fe20000000800 */
[----:B------:R-:W0:Y:S07]  /*0010*/  S2R R9, SR_TID.X ;  /* 0x0000000000097919 */ /* 0x000e2e0000002100 */
[----:B------:R-:W0:Y:S01]  /*0020*/  LDC.64 R2, c[0x0][0x380] ;  /* 0x0000e000ff027b82 */ /* 0x000e220000000a00 */
[----:B------:R-:W1:Y:S01]  /*0030*/  LDCU.64 UR6, c[0x0][0x358] ;  /* 0x00006b00ff0677ac */ /* 0x000e620008000a00 */
[----:B0-----:R-:W-:-:S06]  /*0040*/  IMAD.WIDE.U32 R2, R9, 0x8, R2 ;  /* 0x0000000809027825 */ /* 0x001fcc00078e0002 */
[----:B-1----:R-:W2:Y:S01]  /*0050*/  LDG.E.64 R2, desc[UR6][R2.64] ;  /* 0x0000000602027981 */ /* 0x002ea2000c1e1b00 */
[----:B------:R-:W0:Y:S01]  /*0060*/  S2UR UR5, SR_CgaCtaId ;  /* 0x00000000000579c3 */ /* 0x000e220000008800 */
[----:B------:R-:W-:Y:S01]  /*0070*/  UMOV UR4, 0x400 ;  /* 0x0000040000047882 */ /* 0x000fe20000000000 */
[----:B------:R-:W1:Y:S01]  /*0080*/  LDCU UR8, c[0x0][0x360] ;  /* 0x00006c00ff0877ac */ /* 0x000e620008000800 */
[----:B------:R-:W-:Y:S01]  /*0090*/  ISETP.NE.AND P0, PT, R9, RZ, PT ;  /* 0x000000ff0900720c */ /* 0x000fe20003f05270 */
[----:B-1----:R-:W-:Y:S02]  /*00a0*/  UISETP.GE.U32.AND UP0, UPT, UR8, 0x2, UPT ;  /* 0x000000020800788c */ /* 0x002fe4000bf06070 */
[----:B0-----:R-:W-:-:S06]  /*00b0*/  ULEA UR4, UR5, UR4, 0x18 ;  /* 0x0000000405047291 */ /* 0x001fcc000f8ec0ff */
[----:B------:R-:W-:-:S05]  /*00c0*/  LEA R7, R9, UR4, 0x3 ;  /* 0x0000000409077c11 */ /* 0x000fca000f8e18ff */
[----:B--2---:R0:W-:Y:S01]  /*00d0*/  STS.64 [R7], R2 ;  /* 0x0000000207007388 */ /* 0x0041e20000000a00 */
[----:B------:R-:W-:Y:S06]  /*00e0*/  BAR.SYNC.DEFER_BLOCKING 0x0 ;  /* 0x0000000000007b1d */ /* 0x000fec0000010000 */
[----:B------:R-:W-:Y:S05]  /*00f0*/  BRA.U !UP0, `(.L_x_14) ;  /* 0x0000000108307547 */ /* 0x000fea000b800000 */
[----:B------:R-:W-:-:S07]  /*0100*/  IMAD.U32 R0, RZ, RZ, UR8 ;  /* 0x00000008ff007e24 */ /* 0x000fce000f8e00ff */
.L_x_15:
        /* <DEDUP_REMOVED lines=11> */
.L_x_14:
[----:B------:R-:W-:Y:S05]  /*01c0*/  @P0 EXIT ;  /* 0x000000000000094d */ /* 0x000fea0003800000 */
[----:B------:R-:W1:Y:S01]  /*01d0*/  S2UR UR5, SR_CgaCtaId ;  /* 0x00000000000579c3 */ /* 0x000e620000008800 */
[----:B------:R-:W-:-:S07]  /*01e0*/  UMOV UR4, 0x400 ;  /* 0x0000040000047882 */ /* 0x000fce0000000000 */
[----:B------:R-:W2:Y:S01]  /*01f0*/  LDC.64 R4, c[0x0][0x388] ;  /* 0x0000e200ff047b82 */ /* 0x000ea20000000a00 */
[----:B-1----:R-:W-:-:S09]  /*0200*/  ULEA UR4, UR5, UR4, 0x18 ;  /* 0x0000000405047291 */ /* 0x002fd2000f8ec0ff */
[----:B0-----:R-:W2:Y:S04]  /*0210*/  LDS.64 R2, [UR4] ;  /* 0x00000004ff027984 */ /* 0x001ea80008000a00 */
[----:B--2---:R-:W-:Y:S01]  /*0220*/  STG.E.64 desc[UR6][R4.64], R2 ;  /* 0x0000000204007986 */ /* 0x004fe2000c101b06 */
[----:B------:R-:W-:Y:S05]  /*0230*/  EXIT ;  /* 0x000000000000794d */ /* 0x000fea0003800000 */
.L_x_16:
        /* <DEDUP_REMOVED lines=12> */
.L_x_21:


//--------------------- .nv.shared.reserved.0     --------------------------
	.section	.nv.shared.reserved.0,"aw",@nobits
	.weak		__nv_reservedSMEM_offset_0_alias
	.size		__nv_reservedSMEM_offset_0_alias, 0, 64
	.other		__nv_reservedSMEM_offset_0_alias,@"STO_CUDA_RESERVED_SHARED STV_DEFAULT"
__nv_reservedSMEM_offset_0_alias:
	.zero		0
	.zero		64


//--------------------- .nv.shared.summ_product_partial --------------------------
	.section	.nv.shared.summ_product_partial,"aw",@nobits
	.sectionflags	@""
	.align	8
.nv.shared.summ_product_partial:
	.zero		5120


//--------------------- .nv.shared.summ_partial   --------------------------
	.section	.nv.shared.summ_partial,"aw",@nobits
	.sectionflags	@""
	.align	8
.nv.shared.summ_partial:
	.zero		5120


//--------------------- .nv.shared.summ_final     --------------------------
	.section	.nv.shared.summ_final,"aw",@nobits
	.sectionflags	@""
	.align	8
.nv.shared.summ_final:
	.zero		9216


//--------------------- .nv.constant0.resample    --------------------------
	.section	.nv.constant0.resample,"a",@progbits
	.sectionflags	@""
	.align	4
.nv.constant0.resample:
	.zero		928


//--------------------- .nv.constant0.array_reduction --------------------------
	.section	.nv.constant0.array_reduction,"a",@progbits
	.sectionflags	@""
	.align	4
.nv.constant0.array_reduction:
	.zero		920


//--------------------- .nv.constant0.summ_product_partial --------------------------
	.section	.nv.constant0.summ_product_partial,"a",@progbits
	.sectionflags	@""
	.align	4
.nv.constant0.summ_product_partial:
	.zero		920


//--------------------- .nv.constant0.summ_partial --------------------------
	.section	.nv.constant0.summ_partial,"a",@progbits
	.sectionflags	@""
	.align	4
.nv.constant0.summ_partial:
	.zero		920


//--------------------- .nv.constant0.summ_final  --------------------------
	.section	.nv.constant0.summ_final,"a",@progbits
	.sectionflags	@""
	.align	4
.nv.constant0.summ_final:
	.zero		912


//--------------------- SYMBOLS --------------------------

	.type		.nv.reservedSmem.offset0,@object
	.size		.nv.reservedSmem.offset0,0x4
	.type		.nv.reservedSmem.cap,@object
	.size		.nv.reservedSmem.cap,0x4
